//
// Generated by NVIDIA NVVM Compiler
//
// Compiler Build ID: CL-36424714
// Cuda compilation tools, release 13.0, V13.0.88
// Based on NVVM 20.0.0
//

.version 9.0
.target sm_100
.address_size 64

	// .globl	_Z4busyv
.extern .func  (.param .b32 func_retval0) vprintf
(
	.param .b64 vprintf_param_0,
	.param .b64 vprintf_param_1
)
;
.global .align 1 .b8 $str[12] = {73, 39, 109, 32, 97, 119, 97, 107, 101, 33, 10};

.visible .entry _Z4busyv()
{
	.reg .pred 	%p<2>;
	.reg .b32 	%r<3>;
	.reg .b64 	%rd<7>;

	// begin inline asm
	mov.u64 	%rd2, %clock64;
	// end inline asm
	cvt.s64.s32 	%rd3, %rd2;
	add.s64 	%rd1, %rd3, 100000000;
$L__BB0_1:
	// begin inline asm
	mov.u64 	%rd4, %clock64;
	// end inline asm
	setp.lt.s64 	%p1, %rd4, %rd1;
	@%p1 bra 	$L__BB0_1;
	mov.u64 	%rd5, $str;
	cvta.global.u64 	%rd6, %rd5;
	{ // callseq 0, 0
	.param .b64 param0;
	st.param.b64 	[param0], %rd6;
	.param .b64 param1;
	st.param.b64 	[param1], 0;
	.param .b32 retval0;
	call.uni (retval0), 
	vprintf, 
	(
	param0, 
	param1
	);
	ld.param.b32 	%r1, [retval0];
	} // callseq 0
	ret;

}


// ===== COMPILED SASS (sm_100) =====

	.target	sm_100

	.elftype	@"ET_EXEC"


//--------------------- .note.nv.tkinfo           --------------------------
	.section	.note.nv.tkinfo,"",@"SHT_NOTE"
	.sectionflags	@"SHF_NOTE_NV_TKINFO"
	.tkinfo
        /*0018*/ 	.word	0x00000002
        /*0030*/ 	.string	""
        /*0030*/ 	.string	"ptxas"
        /*0030*/ 	.string	"Cuda compilation tools, release 13.0, V13.0.88"
        /*0030*/ 	.string	"Build cuda_13.0.r13.0/compiler.36424714_0"
        /*0030*/ 	.string	"-arch sm_100 -m 64 "



//--------------------- .note.nv.cuinfo           --------------------------
	.section	.note.nv.cuinfo,"",@"SHT_NOTE"
	.sectionflags	@"SHF_NOTE_NV_CUINFO"
        /*0018*/ 	.short	0x0002
        /*001a*/ 	.short	0x0064
        /*001c*/ 	.short	0x0082
	.zero		2


//--------------------- .nv.info                  --------------------------
	.section	.nv.info,"",@"SHT_CUDA_INFO"
	.align	4


	//----- nvinfo : EIATTR_REGCOUNT
	.align		4
        /*0000*/ 	.byte	0x04, 0x2f
        /*0002*/ 	.short	(.L_2 - .L_1)
	.align		4
.L_1:
        /*0004*/ 	.word	index@(_Z4busyv)
        /*0008*/ 	.word	0x00000018


	//----- nvinfo : EIATTR_FRAME_SIZE
	.align		4
.L_2:
        /*000c*/ 	.byte	0x04, 0x11
        /*000e*/ 	.short	(.L_4 - .L_3)
	.align		4
.L_3:
        /*0010*/ 	.word	index@(_Z4busyv)
        /*0014*/ 	.word	0x00000000


	//----- nvinfo : EIATTR_MIN_STACK_SIZE
	.align		4
.L_4:
        /*0018*/ 	.byte	0x04, 0x12
        /*001a*/ 	.short	(.L_6 - .L_5)
	.align		4
.L_5:
        /*001c*/ 	.word	index@(_Z4busyv)
        /*0020*/ 	.word	0x00000000
.L_6:


//--------------------- .nv.compat                --------------------------
	.section	.nv.compat,"",@"SHT_CUDA_COMPAT_INFO"
	.align	4
        /*0000*/ 	.byte	0x02, 0x09, 0x00, 0x00, 0x02, 0x02, 0x01, 0x00, 0x02, 0x05, 0x05, 0x00, 0x03, 0x07, 0x01, 0x01
        /*0010*/ 	.byte	0x02, 0x03, 0x00, 0x00, 0x02, 0x06, 0x01, 0x00, 0x04, 0x0b, 0x08, 0x00, 0x09, 0x00, 0x00, 0x00
        /*0020*/ 	.byte	0x00, 0x00, 0x00, 0x00


//--------------------- .nv.info._Z4busyv         --------------------------
	.section	.nv.info._Z4busyv,"",@"SHT_CUDA_INFO"
	.sectionflags	@""
	.align	4


	//----- nvinfo : EIATTR_CUDA_API_VERSION
	.align		4
        /*0000*/ 	.byte	0x04, 0x37
        /*0002*/ 	.short	(.L_8 - .L_7)
.L_7:
        /*0004*/ 	.word	0x00000082


	//----- nvinfo : EIATTR_SPARSE_MMA_MASK
	.align		4
.L_8:
        /*0008*/ 	.byte	0x03, 0x50
        /*000a*/ 	.short	0x0000


	//----- nvinfo : EIATTR_MAXREG_COUNT
	.align		4
        /*000c*/ 	.byte	0x03, 0x1b
        /*000e*/ 	.short	0x00ff


	//----- nvinfo : EIATTR_EXTERNS
	.align		4
        /*0010*/ 	.byte	0x04, 0x0f
        /*0012*/ 	.short	(.L_10 - .L_9)


	//   ....[0]....
	.align		4
.L_9:
        /*0014*/ 	.word	index@(vprintf)


	//----- nvinfo : EIATTR_MERCURY_ISA_VERSION
	.align		4
.L_10:
        /*0018*/ 	.byte	0x03, 0x5f
        /*001a*/ 	.short	0x0101


	//----- nvinfo : EIATTR_VRC_CTA_INIT_COUNT
	.align		4
        /*001c*/ 	.byte	0x02, 0x4a
	.zero		1
	.zero		1


	//----- nvinfo : EIATTR_SYSCALL_OFFSETS
	.align		4
        /*0020*/ 	.byte	0x04, 0x46
        /*0022*/ 	.short	(.L_12 - .L_11)


	//   ....[0]....
.L_11:
        /*0024*/ 	.word	0x00000100


	//----- nvinfo : EIATTR_EXIT_INSTR_OFFSETS
	.align		4
.L_12:
        /*0028*/ 	.byte	0x04, 0x1c
        /*002a*/ 	.short	(.L_14 - .L_13)


	//   ....[0]....
.L_13:
        /*002c*/ 	.word	0x00000110


	//----- nvinfo : EIATTR_SW_WAR
	.align		4
.L_14:
        /*0030*/ 	.byte	0x04, 0x36
        /*0032*/ 	.short	(.L_16 - .L_15)
.L_15:
        /*0034*/ 	.word	0x00000008
.L_16:


//--------------------- .nv.callgraph             --------------------------
	.section	.nv.callgraph,"",@"SHT_CUDA_CALLGRAPH"
	.align	4
	.sectionentsize	8
	.align		4
        /*0000*/ 	.word	0x00000000
	.align		4
        /*0004*/ 	.word	0xffffffff
	.align		4
        /*0008*/ 	.word	index@(_Z4busyv)
	.align		4
        /*000c*/ 	.word	index@(vprintf)
	.align		4
        /*0010*/ 	.word	0x00000000
	.align		4
        /*0014*/ 	.word	0xfffffffe
	.align		4
        /*0018*/ 	.word	0x00000000
	.align		4
        /*001c*/ 	.word	0xfffffffd
	.align		4
        /*0020*/ 	.word	0x00000000
	.align		4
        /*0024*/ 	.word	0xfffffffc


//--------------------- .nv.constant4             --------------------------
	.section	.nv.constant4,"a",@progbits
	.align	8
	.align		8
.nv.constant4:
        /*0000*/ 	.dword	vprintf
	.align		8
        /*0008*/ 	.dword	$str


//--------------------- .text._Z4busyv            --------------------------
	.section	.text._Z4busyv,"ax",@progbits
	.align	128
        .global         _Z4busyv
        .type           _Z4busyv,@function
        .size           _Z4busyv,(.L_x_3 - _Z4busyv)
        .other          _Z4busyv,@"STO_CUDA_ENTRY STV_DEFAULT"
_Z4busyv:
.text._Z4busyv:
[----:B------:R-:W0:Y:S08]  /*0000*/  LDC R1, c[0x0][0x37c] ;  /* 0x0000df00ff017b82 */ /* 0x000e300000000800 */
[----:B------:R-:W1:Y:S01]  /*0010*/  S2UR UR4, SR_CLOCKLO ;  /* 0x00000000000479c3 */ /* 0x000e620000005000 */
[----:B------:R-:W-:Y:S01]  /*0020*/  NOP ;  /* 0x0000000000007918 */ /* 0x000fe20000000000 */
[----:B-1----:R-:W-:-:S04]  /*0030*/  UIADD3 UR5, UP0, UPT, UR4, 0x5f5e100, URZ ;  /* 0x05f5e10004057890 */ /* 0x002fc8000ff1e0ff */
[----:B------:R-:W-:-:S12]  /*0040*/  ULEA.HI.X.SX32 UR4, UR4, URZ, 0x1, UP0 ;  /* 0x000000ff04047291 */ /* 0x000fd800080f0eff */
.L_x_0:
[----:B------:R-:W-:-:S06]  /*0050*/  CS2R R2, SR_CLOCKLO ;  /* 0x0000000000027805 */ /* 0x000fcc0000015000 */
[----:B------:R-:W-:-:S04]  /*0060*/  ISETP.GE.U32.AND P0, PT, R2, UR5, PT ;  /* 0x0000000502007c0c */ /* 0x000fc8000bf06070 */
[----:B------:R-:W-:-:S13]  /*0070*/  ISETP.GE.AND.EX P0, PT, R3, UR4, PT, P0 ;  /* 0x0000000403007c0c */ /* 0x000fda000bf06300 */
[----:B------:R-:W-:Y:S05]  /*0080*/  @!P0 BRA `(.L_x_0) ;  /* 0xfffffffc00f08947 */ /* 0x000fea000383ffff */
[----:B------:R-:W-:Y:S01]  /*0090*/  MOV R0, 0x0 ;  /* 0x0000000000007802 */ /* 0x000fe20000000f00 */
[----:B------:R-:W1:Y:S01]  /*00a0*/  LDCU.64 UR4, c[0x4][0x8] ;  /* 0x01000100ff0477ac */ /* 0x000e620008000a00 */
[----:B------:R-:W-:Y:S02]  /*00b0*/  CS2R R6, SRZ ;  /* 0x0000000000067805 */ /* 0x000fe4000001ff00 */
[----:B------:R2:W3:Y:S01]  /*00c0*/  LDC.64 R2, c[0x4][R0] ;  /* 0x0100000000027b82 */ /* 0x0004e20000000a00 */
[----:B-1----:R-:W-:Y:S02]  /*00d0*/  IMAD.U32 R4, RZ, RZ, UR4 ;  /* 0x00000004ff047e24 */ /* 0x002fe4000f8e00ff */
[----:B--2---:R-:W-:-:S07]  /*00e0*/  IMAD.U32 R5, RZ, RZ, UR5 ;  /* 0x00000005ff057e24 */ /* 0x004fce000f8e00ff */
[----:B------:R-:W-:-:S07]  /*00f0*/  LEPC R20, `(.L_x_1) ;  /* 0x000000001014794e */ /* 0x000fce0000000000 */
[----:B0--3--:R-:W-:Y:S05]  /*0100*/  CALL.ABS.NOINC R2 ;  /* 0x0000000002007343 */ /* 0x009fea0003c00000 */
.L_x_1:
[----:B------:R-:W-:Y:S05]  /*0110*/  EXIT ;  /* 0x000000000000794d */ /* 0x000fea0003800000 */
.L_x_2:
[----:B------:R-:W-:-:S00]  /*0120*/  BRA `(.L_x_2) ;  /* 0xfffffffc00fc7947 */ /* 0x000fc0000383ffff */
[----:B------:R-:W-:-:S00]  /*0130*/  NOP ;  /* 0x0000000000007918 */ /* 0x000fc00000000000 */
        /* <DEDUP_REMOVED lines=12> */
.L_x_3:


//--------------------- .nv.global.init           --------------------------
	.section	.nv.global.init,"aw",@progbits
.nv.global.init:
	.type		$str,@object
	.size		$str,(.L_0 - $str)
$str:
        /*0000*/ 	.byte	0x49, 0x27, 0x6d, 0x20, 0x61, 0x77, 0x61, 0x6b, 0x65, 0x21, 0x0a, 0x00
.L_0:


//--------------------- .nv.shared.reserved.0     --------------------------
	.section	.nv.shared.reserved.0,"aw",@nobits
	.weak		__nv_reservedSMEM_offset_0_alias
	.size		__nv_reservedSMEM_offset_0_alias, 0, 64
	.other		__nv_reservedSMEM_offset_0_alias,@"STO_CUDA_RESERVED_SHARED STV_DEFAULT"
__nv_reservedSMEM_offset_0_alias:
	.zero		0
	.zero		64


//--------------------- .nv.constant0._Z4busyv    --------------------------
	.section	.nv.constant0._Z4busyv,"a",@progbits
	.sectionflags	@""
	.align	4
.nv.constant0._Z4busyv:
	.zero		896


//--------------------- SYMBOLS --------------------------

	.type		.nv.reservedSmem.offset0,@object
	.size		.nv.reservedSmem.offset0,0x4
	.type		vprintf,@function
